//
// Generated by NVIDIA NVVM Compiler
//
// Compiler Build ID: CL-36424714
// Cuda compilation tools, release 13.0, V13.0.88
// Based on NVVM 20.0.0
//

.version 9.0
.target sm_100
.address_size 64

	// .globl	_Z7kernel4P4int4S0_

.visible .entry _Z7kernel4P4int4S0_(
	.param .u64 .ptr .align 1 _Z7kernel4P4int4S0__param_0,
	.param .u64 .ptr .align 1 _Z7kernel4P4int4S0__param_1
)
{
	.reg .b32 	%r<5>;
	.reg .b64 	%rd<5>;

	ld.param.u64 	%rd1, [_Z7kernel4P4int4S0__param_0];
	ld.param.u64 	%rd2, [_Z7kernel4P4int4S0__param_1];
	cvta.to.global.u64 	%rd3, %rd2;
	cvta.to.global.u64 	%rd4, %rd1;
	ld.global.v4.u32 	{%r1, %r2, %r3, %r4}, [%rd4];
	st.global.v4.u32 	[%rd3], {%r1, %r2, %r3, %r4};
	ret;

}
	// .globl	_Z7kernel2P4int2S0_
.visible .entry _Z7kernel2P4int2S0_(
	.param .u64 .ptr .align 1 _Z7kernel2P4int2S0__param_0,
	.param .u64 .ptr .align 1 _Z7kernel2P4int2S0__param_1
)
{
	.reg .b32 	%r<3>;
	.reg .b64 	%rd<5>;

	ld.param.u64 	%rd1, [_Z7kernel2P4int2S0__param_0];
	ld.param.u64 	%rd2, [_Z7kernel2P4int2S0__param_1];
	cvta.to.global.u64 	%rd3, %rd2;
	cvta.to.global.u64 	%rd4, %rd1;
	ld.global.v2.u32 	{%r1, %r2}, [%rd4];
	st.global.v2.u32 	[%rd3], {%r1, %r2};
	ret;

}
	// .globl	_Z10kernelArr4P4int4S0_
.visible .entry _Z10kernelArr4P4int4S0_(
	.param .u64 .ptr .align 1 _Z10kernelArr4P4int4S0__param_0,
	.param .u64 .ptr .align 1 _Z10kernelArr4P4int4S0__param_1
)
{
	.reg .b32 	%r<6>;
	.reg .b64 	%rd<8>;

	ld.param.u64 	%rd1, [_Z10kernelArr4P4int4S0__param_0];
	ld.param.u64 	%rd2, [_Z10kernelArr4P4int4S0__param_1];
	cvta.to.global.u64 	%rd3, %rd2;
	cvta.to.global.u64 	%rd4, %rd1;
	mov.u32 	%r1, %tid.x;
	mul.wide.u32 	%rd5, %r1, 16;
	add.s64 	%rd6, %rd3, %rd5;
	add.s64 	%rd7, %rd4, %rd5;
	ld.global.v4.u32 	{%r2, %r3, %r4, %r5}, [%rd7];
	st.global.v4.u32 	[%rd6], {%r2, %r3, %r4, %r5};
	ret;

}


// ===== COMPILED SASS (sm_100) =====

	.target	sm_100

	.elftype	@"ET_EXEC"


//--------------------- .note.nv.tkinfo           --------------------------
	.section	.note.nv.tkinfo,"",@"SHT_NOTE"
	.sectionflags	@"SHF_NOTE_NV_TKINFO"
	.tkinfo
        /*0018*/ 	.word	0x00000002
        /*0030*/ 	.string	""
        /*0030*/ 	.string	"ptxas"
        /*0030*/ 	.string	"Cuda compilation tools, release 13.0, V13.0.88"
        /*0030*/ 	.string	"Build cuda_13.0.r13.0/compiler.36424714_0"
        /*0030*/ 	.string	"-arch sm_100 -m 64 "



//--------------------- .note.nv.cuinfo           --------------------------
	.section	.note.nv.cuinfo,"",@"SHT_NOTE"
	.sectionflags	@"SHF_NOTE_NV_CUINFO"
        /*0018*/ 	.short	0x0002
        /*001a*/ 	.short	0x0064
        /*001c*/ 	.short	0x0082
	.zero		2


//--------------------- .nv.info                  --------------------------
	.section	.nv.info,"",@"SHT_CUDA_INFO"
	.align	4


	//----- nvinfo : EIATTR_REGCOUNT
	.align		4
        /*0000*/ 	.byte	0x04, 0x2f
        /*0002*/ 	.short	(.L_1 - .L_0)
	.align		4
.L_0:
        /*0004*/ 	.word	index@(_Z7kernel4P4int4S0_)
        /*0008*/ 	.word	0x0000000e


	//----- nvinfo : EIATTR_FRAME_SIZE
	.align		4
.L_1:
        /*000c*/ 	.byte	0x04, 0x11
        /*000e*/ 	.short	(.L_3 - .L_2)
	.align		4
.L_2:
        /*0010*/ 	.word	index@(_Z7kernel4P4int4S0_)
        /*0014*/ 	.word	0x00000000


	//----- nvinfo : EIATTR_REGCOUNT
	.align		4
.L_3:
        /*0018*/ 	.byte	0x04, 0x2f
        /*001a*/ 	.short	(.L_5 - .L_4)
	.align		4
.L_4:
        /*001c*/ 	.word	index@(_Z7kernel2P4int2S0_)
        /*0020*/ 	.word	0x00000008


	//----- nvinfo : EIATTR_FRAME_SIZE
	.align		4
.L_5:
        /*0024*/ 	.byte	0x04, 0x11
        /*0026*/ 	.short	(.L_7 - .L_6)
	.align		4
.L_6:
        /*0028*/ 	.word	index@(_Z7kernel2P4int2S0_)
        /*002c*/ 	.word	0x00000000


	//----- nvinfo : EIATTR_REGCOUNT
	.align		4
.L_7:
        /*0030*/ 	.byte	0x04, 0x2f
        /*0032*/ 	.short	(.L_9 - .L_8)
	.align		4
.L_8:
        /*0034*/ 	.word	index@(_Z10kernelArr4P4int4S0_)
        /*0038*/ 	.word	0x0000000c


	//----- nvinfo : EIATTR_FRAME_SIZE
	.align		4
.L_9:
        /*003c*/ 	.byte	0x04, 0x11
        /*003e*/ 	.short	(.L_11 - .L_10)
	.align		4
.L_10:
        /*0040*/ 	.word	index@(_Z10kernelArr4P4int4S0_)
        /*0044*/ 	.word	0x00000000


	//----- nvinfo : EIATTR_MIN_STACK_SIZE
	.align		4
.L_11:
        /*0048*/ 	.byte	0x04, 0x12
        /*004a*/ 	.short	(.L_13 - .L_12)
	.align		4
.L_12:
        /*004c*/ 	.word	index@(_Z10kernelArr4P4int4S0_)
        /*0050*/ 	.word	0x00000000


	//----- nvinfo : EIATTR_MIN_STACK_SIZE
	.align		4
.L_13:
        /*0054*/ 	.byte	0x04, 0x12
        /*0056*/ 	.short	(.L_15 - .L_14)
	.align		4
.L_14:
        /*0058*/ 	.word	index@(_Z7kernel2P4int2S0_)
        /*005c*/ 	.word	0x00000000


	//----- nvinfo : EIATTR_MIN_STACK_SIZE
	.align		4
.L_15:
        /*0060*/ 	.byte	0x04, 0x12
        /*0062*/ 	.short	(.L_17 - .L_16)
	.align		4
.L_16:
        /*0064*/ 	.word	index@(_Z7kernel4P4int4S0_)
        /*0068*/ 	.word	0x00000000
.L_17:


//--------------------- .nv.compat                --------------------------
	.section	.nv.compat,"",@"SHT_CUDA_COMPAT_INFO"
	.align	4
        /*0000*/ 	.byte	0x02, 0x09, 0x00, 0x00, 0x02, 0x02, 0x01, 0x00, 0x02, 0x05, 0x05, 0x00, 0x03, 0x07, 0x01, 0x01
        /*0010*/ 	.byte	0x02, 0x03, 0x00, 0x00, 0x02, 0x06, 0x01, 0x00, 0x04, 0x0b, 0x08, 0x00, 0x09, 0x00, 0x00, 0x00
        /*0020*/ 	.byte	0x00, 0x00, 0x00, 0x00


//--------------------- .nv.info._Z10kernelArr4P4int4S0_ --------------------------
	.section	.nv.info._Z10kernelArr4P4int4S0_,"",@"SHT_CUDA_INFO"
	.sectionflags	@""
	.align	4


	//----- nvinfo : EIATTR_CUDA_API_VERSION
	.align		4
        /*0000*/ 	.byte	0x04, 0x37
        /*0002*/ 	.short	(.L_19 - .L_18)
.L_18:
        /*0004*/ 	.word	0x00000082


	//----- nvinfo : EIATTR_KPARAM_INFO
	.align		4
.L_19:
        /*0008*/ 	.byte	0x04, 0x17
        /*000a*/ 	.short	(.L_21 - .L_20)
.L_20:
        /*000c*/ 	.word	0x00000000
        /*0010*/ 	.short	0x0001
        /*0012*/ 	.short	0x0008
        /*0014*/ 	.byte	0x00, 0xf5, 0x21, 0x00


	//----- nvinfo : EIATTR_KPARAM_INFO
	.align		4
.L_21:
        /*0018*/ 	.byte	0x04, 0x17
        /*001a*/ 	.short	(.L_23 - .L_22)
.L_22:
        /*001c*/ 	.word	0x00000000
        /*0020*/ 	.short	0x0000
        /*0022*/ 	.short	0x0000
        /*0024*/ 	.byte	0x00, 0xf5, 0x21, 0x00


	//----- nvinfo : EIATTR_SPARSE_MMA_MASK
	.align		4
.L_23:
        /*0028*/ 	.byte	0x03, 0x50
        /*002a*/ 	.short	0x0000


	//----- nvinfo : EIATTR_MAXREG_COUNT
	.align		4
        /*002c*/ 	.byte	0x03, 0x1b
        /*002e*/ 	.short	0x00ff


	//----- nvinfo : EIATTR_MERCURY_ISA_VERSION
	.align		4
        /*0030*/ 	.byte	0x03, 0x5f
        /*0032*/ 	.short	0x0101


	//----- nvinfo : EIATTR_VRC_CTA_INIT_COUNT
	.align		4
        /*0034*/ 	.byte	0x02, 0x4a
	.zero		1
	.zero		1


	//----- nvinfo : EIATTR_EXIT_INSTR_OFFSETS
	.align		4
        /*0038*/ 	.byte	0x04, 0x1c
        /*003a*/ 	.short	(.L_25 - .L_24)


	//   ....[0]....
.L_24:
        /*003c*/ 	.word	0x00000090


	//----- nvinfo : EIATTR_CBANK_PARAM_SIZE
	.align		4
.L_25:
        /*0040*/ 	.byte	0x03, 0x19
        /*0042*/ 	.short	0x0010


	//----- nvinfo : EIATTR_PARAM_CBANK
	.align		4
        /*0044*/ 	.byte	0x04, 0x0a
        /*0046*/ 	.short	(.L_27 - .L_26)
	.align		4
.L_26:
        /*0048*/ 	.word	index@(.nv.constant0._Z10kernelArr4P4int4S0_)
        /*004c*/ 	.short	0x0380
        /*004e*/ 	.short	0x0010


	//----- nvinfo : EIATTR_SW_WAR
	.align		4
.L_27:
        /*0050*/ 	.byte	0x04, 0x36
        /*0052*/ 	.short	(.L_29 - .L_28)
.L_28:
        /*0054*/ 	.word	0x00000008
.L_29:


//--------------------- .nv.info._Z7kernel2P4int2S0_ --------------------------
	.section	.nv.info._Z7kernel2P4int2S0_,"",@"SHT_CUDA_INFO"
	.sectionflags	@""
	.align	4


	//----- nvinfo : EIATTR_CUDA_API_VERSION
	.align		4
        /*0000*/ 	.byte	0x04, 0x37
        /*0002*/ 	.short	(.L_31 - .L_30)
.L_30:
        /*0004*/ 	.word	0x00000082


	//----- nvinfo : EIATTR_KPARAM_INFO
	.align		4
.L_31:
        /*0008*/ 	.byte	0x04, 0x17
        /*000a*/ 	.short	(.L_33 - .L_32)
.L_32:
        /*000c*/ 	.word	0x00000000
        /*0010*/ 	.short	0x0001
        /*0012*/ 	.short	0x0008
        /*0014*/ 	.byte	0x00, 0xf5, 0x21, 0x00


	//----- nvinfo : EIATTR_KPARAM_INFO
	.align		4
.L_33:
        /*0018*/ 	.byte	0x04, 0x17
        /*001a*/ 	.short	(.L_35 - .L_34)
.L_34:
        /*001c*/ 	.word	0x00000000
        /*0020*/ 	.short	0x0000
        /*0022*/ 	.short	0x0000
        /*0024*/ 	.byte	0x00, 0xf5, 0x21, 0x00


	//----- nvinfo : EIATTR_SPARSE_MMA_MASK
	.align		4
.L_35:
        /*0028*/ 	.byte	0x03, 0x50
        /*002a*/ 	.short	0x0000


	//----- nvinfo : EIATTR_MAXREG_COUNT
	.align		4
        /*002c*/ 	.byte	0x03, 0x1b
        /*002e*/ 	.short	0x00ff


	//----- nvinfo : EIATTR_MERCURY_ISA_VERSION
	.align		4
        /*0030*/ 	.byte	0x03, 0x5f
        /*0032*/ 	.short	0x0101


	//----- nvinfo : EIATTR_VRC_CTA_INIT_COUNT
	.align		4
        /*0034*/ 	.byte	0x02, 0x4a
	.zero		1
	.zero		1


	//----- nvinfo : EIATTR_EXIT_INSTR_OFFSETS
	.align		4
        /*0038*/ 	.byte	0x04, 0x1c
        /*003a*/ 	.short	(.L_37 - .L_36)


	//   ....[0]....
.L_36:
        /*003c*/ 	.word	0x00000060


	//----- nvinfo : EIATTR_CBANK_PARAM_SIZE
	.align		4
.L_37:
        /*0040*/ 	.byte	0x03, 0x19
        /*0042*/ 	.short	0x0010


	//----- nvinfo : EIATTR_PARAM_CBANK
	.align		4
        /*0044*/ 	.byte	0x04, 0x0a
        /*0046*/ 	.short	(.L_39 - .L_38)
	.align		4
.L_38:
        /*0048*/ 	.word	index@(.nv.constant0._Z7kernel2P4int2S0_)
        /*004c*/ 	.short	0x0380
        /*004e*/ 	.short	0x0010


	//----- nvinfo : EIATTR_SW_WAR
	.align		4
.L_39:
        /*0050*/ 	.byte	0x04, 0x36
        /*0052*/ 	.short	(.L_41 - .L_40)
.L_40:
        /*0054*/ 	.word	0x00000008
.L_41:


//--------------------- .nv.info._Z7kernel4P4int4S0_ --------------------------
	.section	.nv.info._Z7kernel4P4int4S0_,"",@"SHT_CUDA_INFO"
	.sectionflags	@""
	.align	4


	//----- nvinfo : EIATTR_CUDA_API_VERSION
	.align		4
        /*0000*/ 	.byte	0x04, 0x37
        /*0002*/ 	.short	(.L_43 - .L_42)
.L_42:
        /*0004*/ 	.word	0x00000082


	//----- nvinfo : EIATTR_KPARAM_INFO
	.align		4
.L_43:
        /*0008*/ 	.byte	0x04, 0x17
        /*000a*/ 	.short	(.L_45 - .L_44)
.L_44:
        /*000c*/ 	.word	0x00000000
        /*0010*/ 	.short	0x0001
        /*0012*/ 	.short	0x0008
        /*0014*/ 	.byte	0x00, 0xf5, 0x21, 0x00


	//----- nvinfo : EIATTR_KPARAM_INFO
	.align		4
.L_45:
        /*0018*/ 	.byte	0x04, 0x17
        /*001a*/ 	.short	(.L_47 - .L_46)
.L_46:
        /*001c*/ 	.word	0x00000000
        /*0020*/ 	.short	0x0000
        /*0022*/ 	.short	0x0000
        /*0024*/ 	.byte	0x00, 0xf5, 0x21, 0x00


	//----- nvinfo : EIATTR_SPARSE_MMA_MASK
	.align		4
.L_47:
        /*0028*/ 	.byte	0x03, 0x50
        /*002a*/ 	.short	0x0000


	//----- nvinfo : EIATTR_MAXREG_COUNT
	.align		4
        /*002c*/ 	.byte	0x03, 0x1b
        /*002e*/ 	.short	0x00ff


	//----- nvinfo : EIATTR_MERCURY_ISA_VERSION
	.align		4
        /*0030*/ 	.byte	0x03, 0x5f
        /*0032*/ 	.short	0x0101


	//----- nvinfo : EIATTR_VRC_CTA_INIT_COUNT
	.align		4
        /*0034*/ 	.byte	0x02, 0x4a
	.zero		1
	.zero		1


	//----- nvinfo : EIATTR_EXIT_INSTR_OFFSETS
	.align		4
        /*0038*/ 	.byte	0x04, 0x1c
        /*003a*/ 	.short	(.L_49 - .L_48)


	//   ....[0]....
.L_48:
        /*003c*/ 	.word	0x00000060


	//----- nvinfo : EIATTR_CBANK_PARAM_SIZE
	.align		4
.L_49:
        /*0040*/ 	.byte	0x03, 0x19
        /*0042*/ 	.short	0x0010


	//----- nvinfo : EIATTR_PARAM_CBANK
	.align		4
        /*0044*/ 	.byte	0x04, 0x0a
        /*0046*/ 	.short	(.L_51 - .L_50)
	.align		4
.L_50:
        /*0048*/ 	.word	index@(.nv.constant0._Z7kernel4P4int4S0_)
        /*004c*/ 	.short	0x0380
        /*004e*/ 	.short	0x0010


	//----- nvinfo : EIATTR_SW_WAR
	.align		4
.L_51:
        /*0050*/ 	.byte	0x04, 0x36
        /*0052*/ 	.short	(.L_53 - .L_52)
.L_52:
        /*0054*/ 	.word	0x00000008
.L_53:


//--------------------- .nv.callgraph             --------------------------
	.section	.nv.callgraph,"",@"SHT_CUDA_CALLGRAPH"
	.align	4
	.sectionentsize	8
	.align		4
        /*0000*/ 	.word	0x00000000
	.align		4
        /*0004*/ 	.word	0xffffffff
	.align		4
        /*0008*/ 	.word	0x00000000
	.align		4
        /*000c*/ 	.word	0xfffffffe
	.align		4
        /*0010*/ 	.word	0x00000000
	.align		4
        /*0014*/ 	.word	0xfffffffd
	.align		4
        /*0018*/ 	.word	0x00000000
	.align		4
        /*001c*/ 	.word	0xfffffffc


//--------------------- .text._Z10kernelArr4P4int4S0_ --------------------------
	.section	.text._Z10kernelArr4P4int4S0_,"ax",@progbits
	.align	128
        .global         _Z10kernelArr4P4int4S0_
        .type           _Z10kernelArr4P4int4S0_,@function
        .size           _Z10kernelArr4P4int4S0_,(.L_x_3 - _Z10kernelArr4P4int4S0_)
        .other          _Z10kernelArr4P4int4S0_,@"STO_CUDA_ENTRY STV_DEFAULT"
_Z10kernelArr4P4int4S0_:
.text._Z10kernelArr4P4int4S0_:
[----:B------:R-:W-:Y:S01]  /*0000*/  LDC R1, c[0x0][0x37c] ;  /* 0x0000df00ff017b82 */ /* 0x000fe20000000800 */
[----:B------:R-:W0:Y:S07]  /*0010*/  S2R R9, SR_TID.X ;  /* 0x0000000000097919 */ /* 0x000e2e0000002100 */
[----:B------:R-:W0:Y:S01]  /*0020*/  LDC.64 R4, c[0x0][0x380] ;  /* 0x0000e000ff047b82 */ /* 0x000e220000000a00 */
[----:B------:R-:W1:Y:S07]  /*0030*/  LDCU.64 UR4, c[0x0][0x358] ;  /* 0x00006b00ff0477ac */ /* 0x000e6e0008000a00 */
[----:B------:R-:W2:Y:S01]  /*0040*/  LDC.64 R2, c[0x0][0x388] ;  /* 0x0000e200ff027b82 */ /* 0x000ea20000000a00 */
[----:B0-----:R-:W-:-:S06]  /*0050*/  IMAD.WIDE.U32 R4, R9, 0x10, R4 ;  /* 0x0000001009047825 */ /* 0x001fcc00078e0004 */
[----:B-1----:R-:W3:Y:S01]  /*0060*/  LDG.E.128 R4, desc[UR4][R4.64] ;  /* 0x0000000404047981 */ /* 0x002ee2000c1e1d00 */
[----:B--2---:R-:W-:-:S05]  /*0070*/  IMAD.WIDE.U32 R2, R9, 0x10, R2 ;  /* 0x0000001009027825 */ /* 0x004fca00078e0002 */
[----:B---3--:R-:W-:Y:S01]  /*0080*/  STG.E.128 desc[UR4][R2.64], R4 ;  /* 0x0000000402007986 */ /* 0x008fe2000c101d04 */
[----:B------:R-:W-:Y:S05]  /*0090*/  EXIT ;  /* 0x000000000000794d */ /* 0x000fea0003800000 */
.L_x_0:
[----:B------:R-:W-:-:S00]  /*00a0*/  BRA `(.L_x_0) ;  /* 0xfffffffc00fc7947 */ /* 0x000fc0000383ffff */
[----:B------:R-:W-:-:S00]  /*00b0*/  NOP ;  /* 0x0000000000007918 */ /* 0x000fc00000000000 */
        /* <DEDUP_REMOVED lines=12> */
.L_x_3:


//--------------------- .text._Z7kernel2P4int2S0_ --------------------------
	.section	.text._Z7kernel2P4int2S0_,"ax",@progbits
	.align	128
        .global         _Z7kernel2P4int2S0_
        .type           _Z7kernel2P4int2S0_,@function
        .size           _Z7kernel2P4int2S0_,(.L_x_4 - _Z7kernel2P4int2S0_)
        .other          _Z7kernel2P4int2S0_,@"STO_CUDA_ENTRY STV_DEFAULT"
_Z7kernel2P4int2S0_:
.text._Z7kernel2P4int2S0_:
[----:B------:R-:W-:Y:S08]  /*0000*/  LDC R1, c[0x0][0x37c] ;  /* 0x0000df00ff017b82 */ /* 0x000ff00000000800 */
[----:B------:R-:W0:Y:S01]  /*0010*/  LDC.64 R2, c[0x0][0x380] ;  /* 0x0000e000ff027b82 */ /* 0x000e220000000a00 */
[----:B------:R-:W0:Y:S02]  /*0020*/  LDCU.64 UR4, c[0x0][0x358] ;  /* 0x00006b00ff0477ac */ /* 0x000e240008000a00 */
[----:B0-----:R-:W2:Y:S05]  /*0030*/  LDG.E.64 R2, desc[UR4][R2.64] ;  /* 0x0000000402027981 */ /* 0x001eaa000c1e1b00 */
[----:B------:R-:W2:Y:S02]  /*0040*/  LDC.64 R4, c[0x0][0x388] ;  /* 0x0000e200ff047b82 */ /* 0x000ea40000000a00 */
[----:B--2---:R-:W-:Y:S01]  /*0050*/  STG.E.64 desc[UR4][R4.64], R2 ;  /* 0x0000000204007986 */ /* 0x004fe2000c101b04 */
[----:B------:R-:W-:Y:S05]  /*0060*/  EXIT ;  /* 0x000000000000794d */ /* 0x000fea0003800000 */
.L_x_1:
        /* <DEDUP_REMOVED lines=9> */
.L_x_4:


//--------------------- .text._Z7kernel4P4int4S0_ --------------------------
	.section	.text._Z7kernel4P4int4S0_,"ax",@progbits
	.align	128
        .global         _Z7kernel4P4int4S0_
        .type           _Z7kernel4P4int4S0_,@function
        .size           _Z7kernel4P4int4S0_,(.L_x_5 - _Z7kernel4P4int4S0_)
        .other          _Z7kernel4P4int4S0_,@"STO_CUDA_ENTRY STV_DEFAULT"
_Z7kernel4P4int4S0_:
.text._Z7kernel4P4int4S0_:
[----:B------:R-:W-:Y:S08]  /*0000*/  LDC R1, c[0x0][0x37c] ;  /* 0x0000df00ff017b82 */ /* 0x000ff00000000800 */
[----:B------:R-:W0:Y:S01]  /*0010*/  LDC.64 R2, c[0x0][0x380] ;  /* 0x0000e000ff027b82 */ /* 0x000e220000000a00 */
[----:B------:R-:W0:Y:S02]  /*0020*/  LDCU.64 UR4, c[0x0][0x358] ;  /* 0x00006b00ff0477ac */ /* 0x000e240008000a00 */
[----:B0-----:R-:W2:Y:S05]  /*0030*/  LDG.E.128 R8, desc[UR4][R2.64] ;  /* 0x0000000402087981 */ /* 0x001eaa000c1e1d00 */
[----:B------:R-:W2:Y:S02]  /*0040*/  LDC.64 R4, c[0x0][0x388] ;  /* 0x0000e200ff047b82 */ /* 0x000ea40000000a00 */
[----:B--2---:R-:W-:Y:S01]  /*0050*/  STG.E.128 desc[UR4][R4.64], R8 ;  /* 0x0000000804007986 */ /* 0x004fe2000c101d04 */
[----:B------:R-:W-:Y:S05]  /*0060*/  EXIT ;  /* 0x000000000000794d */ /* 0x000fea0003800000 */
.L_x_2:
        /* <DEDUP_REMOVED lines=9> */
.L_x_5:


//--------------------- .nv.shared.reserved.0     --------------------------
	.section	.nv.shared.reserved.0,"aw",@nobits
	.weak		__nv_reservedSMEM_offset_0_alias
	.size		__nv_reservedSMEM_offset_0_alias, 0, 64
	.other		__nv_reservedSMEM_offset_0_alias,@"STO_CUDA_RESERVED_SHARED STV_DEFAULT"
__nv_reservedSMEM_offset_0_alias:
	.zero		0
	.zero		64


//--------------------- .nv.constant0._Z10kernelArr4P4int4S0_ --------------------------
	.section	.nv.constant0._Z10kernelArr4P4int4S0_,"a",@progbits
	.sectionflags	@""
	.align	4
.nv.constant0._Z10kernelArr4P4int4S0_:
	.zero		912


//--------------------- .nv.constant0._Z7kernel2P4int2S0_ --------------------------
	.section	.nv.constant0._Z7kernel2P4int2S0_,"a",@progbits
	.sectionflags	@""
	.align	4
.nv.constant0._Z7kernel2P4int2S0_:
	.zero		912


//--------------------- .nv.constant0._Z7kernel4P4int4S0_ --------------------------
	.section	.nv.constant0._Z7kernel4P4int4S0_,"a",@progbits
	.sectionflags	@""
	.align	4
.nv.constant0._Z7kernel4P4int4S0_:
	.zero		912


//--------------------- SYMBOLS --------------------------

	.type		.nv.reservedSmem.offset0,@object
	.size		.nv.reservedSmem.offset0,0x4
